	.headerflags	@"EF_CUDA_TEXMODE_UNIFIED EF_CUDA_64BIT_ADDRESS EF_CUDA_ACCELERATORS EF_CUDA_SM90 EF_CUDA_VIRTUAL_SM(EF_CUDA_SM90)"
	.elftype	@"ET_EXEC"


//--------------------- .nv.info                  --------------------------
	.section	.nv.info,"",@"SHT_CUDA_INFO"
	.align	4


	//----- nvinfo : EIATTR_REGCOUNT
	.align		4
        /*0000*/ 	.byte	0x04, 0x2f
        /*0002*/ 	.short	(.L_3 - .L_2)
	.align		4
.L_2:
        /*0004*/ 	.word	index@(triton_poi_fused__native_batch_norm_legit_no_training_add_convolution_relu_29)
        /*0008*/ 	.word	0x00000016


	//----- nvinfo : EIATTR_MIN_STACK_SIZE
	.align		4
.L_3:
        /*000c*/ 	.byte	0x04, 0x12
        /*000e*/ 	.short	(.L_5 - .L_4)
	.align		4
.L_4:
        /*0010*/ 	.word	index@(triton_poi_fused__native_batch_norm_legit_no_training_add_convolution_relu_29)
        /*0014*/ 	.word	0x00000000


	//----- nvinfo : EIATTR_FRAME_SIZE
	.align		4
.L_5:
        /*0018*/ 	.byte	0x04, 0x11
        /*001a*/ 	.short	(.L_7 - .L_6)
	.align		4
.L_6:
        /*001c*/ 	.word	index@(triton_poi_fused__native_batch_norm_legit_no_training_add_convolution_relu_29)
        /*0020*/ 	.word	0x00000000


	//----- nvinfo : EIATTR_MIN_STACK_SIZE
	.align		4
.L_7:
        /*0024*/ 	.byte	0x04, 0x12
        /*0026*/ 	.short	(.L_9 - .L_8)
	.align		4
.L_8:
        /*0028*/ 	.word	index@(triton_poi_fused__native_batch_norm_legit_no_training_add_convolution_relu_29)
        /*002c*/ 	.word	0x00000000
.L_9:


//--------------------- .nv.info.triton_poi_fused__native_batch_norm_legit_no_training_add_convolution_relu_29 --------------------------
	.section	.nv.info.triton_poi_fused__native_batch_norm_legit_no_training_add_convolution_relu_29,"",@"SHT_CUDA_INFO"
	.sectionflags	@""
	.align	4


	//----- nvinfo : EIATTR_CUDA_API_VERSION
	.align		4
        /*0000*/ 	.byte	0x04, 0x37
        /*0002*/ 	.short	(.L_11 - .L_10)
.L_10:
        /*0004*/ 	.word	0x0000007c


	//----- nvinfo : EIATTR_KPARAM_INFO
	.align		4
.L_11:
        /*0008*/ 	.byte	0x04, 0x17
        /*000a*/ 	.short	(.L_13 - .L_12)
.L_12:
        /*000c*/ 	.word	0x00000000
        /*0010*/ 	.short	0x0008
        /*0012*/ 	.short	0x0040
        /*0014*/ 	.byte	0x00, 0xf0, 0x11, 0x00


	//----- nvinfo : EIATTR_KPARAM_INFO
	.align		4
.L_13:
        /*0018*/ 	.byte	0x04, 0x17
        /*001a*/ 	.short	(.L_15 - .L_14)
.L_14:
        /*001c*/ 	.word	0x00000000
        /*0020*/ 	.short	0x0007
        /*0022*/ 	.short	0x0038
        /*0024*/ 	.byte	0x00, 0xf4, 0x21, 0x00


	//----- nvinfo : EIATTR_KPARAM_INFO
	.align		4
.L_15:
        /*0028*/ 	.byte	0x04, 0x17
        /*002a*/ 	.short	(.L_17 - .L_16)
.L_16:
        /*002c*/ 	.word	0x00000000
        /*0030*/ 	.short	0x0006
        /*0032*/ 	.short	0x0030
        /*0034*/ 	.byte	0x00, 0xf4, 0x21, 0x00


	//----- nvinfo : EIATTR_KPARAM_INFO
	.align		4
.L_17:
        /*0038*/ 	.byte	0x04, 0x17
        /*003a*/ 	.short	(.L_19 - .L_18)
.L_18:
        /*003c*/ 	.word	0x00000000
        /*0040*/ 	.short	0x0005
        /*0042*/ 	.short	0x0028
        /*0044*/ 	.byte	0x00, 0xf4, 0x21, 0x00


	//----- nvinfo : EIATTR_KPARAM_INFO
	.align		4
.L_19:
        /*0048*/ 	.byte	0x04, 0x17
        /*004a*/ 	.short	(.L_21 - .L_20)
.L_20:
        /*004c*/ 	.word	0x00000000
        /*0050*/ 	.short	0x0004
        /*0052*/ 	.short	0x0020
        /*0054*/ 	.byte	0x00, 0xf4, 0x21, 0x00


	//----- nvinfo : EIATTR_KPARAM_INFO
	.align		4
.L_21:
        /*0058*/ 	.byte	0x04, 0x17
        /*005a*/ 	.short	(.L_23 - .L_22)
.L_22:
        /*005c*/ 	.word	0x00000000
        /*0060*/ 	.short	0x0003
        /*0062*/ 	.short	0x0018
        /*0064*/ 	.byte	0x00, 0xf4, 0x21, 0x00


	//----- nvinfo : EIATTR_KPARAM_INFO
	.align		4
.L_23:
        /*0068*/ 	.byte	0x04, 0x17
        /*006a*/ 	.short	(.L_25 - .L_24)
.L_24:
        /*006c*/ 	.word	0x00000000
        /*0070*/ 	.short	0x0002
        /*0072*/ 	.short	0x0010
        /*0074*/ 	.byte	0x00, 0xf4, 0x21, 0x00


	//----- nvinfo : EIATTR_KPARAM_INFO
	.align		4
.L_25:
        /*0078*/ 	.byte	0x04, 0x17
        /*007a*/ 	.short	(.L_27 - .L_26)
.L_26:
        /*007c*/ 	.word	0x00000000
        /*0080*/ 	.short	0x0001
        /*0082*/ 	.short	0x0008
        /*0084*/ 	.byte	0x00, 0xf4, 0x21, 0x00


	//----- nvinfo : EIATTR_KPARAM_INFO
	.align		4
.L_27:
        /*0088*/ 	.byte	0x04, 0x17
        /*008a*/ 	.short	(.L_29 - .L_28)
.L_28:
        /*008c*/ 	.word	0x00000000
        /*0090*/ 	.short	0x0000
        /*0092*/ 	.short	0x0000
        /*0094*/ 	.byte	0x00, 0xf4, 0x21, 0x00


	//----- nvinfo : EIATTR_SPARSE_MMA_MASK
	.align		4
.L_29:
        /*0098*/ 	.byte	0x03, 0x50
        /*009a*/ 	.short	0x0000


	//----- nvinfo : EIATTR_MAXREG_COUNT
	.align		4
        /*009c*/ 	.byte	0x03, 0x1b
        /*009e*/ 	.short	0x00ff


	//----- nvinfo : EIATTR_EXIT_INSTR_OFFSETS
	.align		4
        /*00a0*/ 	.byte	0x04, 0x1c
        /*00a2*/ 	.short	(.L_31 - .L_30)


	//   ....[0]....
.L_30:
        /*00a4*/ 	.word	0x000003c0


	//   ....[1]....
        /*00a8*/ 	.word	0x000003e0


	//----- nvinfo : EIATTR_REQNTID
	.align		4
.L_31:
        /*00ac*/ 	.byte	0x04, 0x10
        /*00ae*/ 	.short	(.L_33 - .L_32)
.L_32:
        /*00b0*/ 	.word	0x00000080
        /*00b4*/ 	.word	0x00000001
        /*00b8*/ 	.word	0x00000001


	//----- nvinfo : EIATTR_CBANK_PARAM_SIZE
	.align		4
.L_33:
        /*00bc*/ 	.byte	0x03, 0x19
        /*00be*/ 	.short	0x0044


	//----- nvinfo : EIATTR_PARAM_CBANK
	.align		4
        /*00c0*/ 	.byte	0x04, 0x0a
        /*00c2*/ 	.short	(.L_35 - .L_34)
	.align		4
.L_34:
        /*00c4*/ 	.word	index@(.nv.constant0.triton_poi_fused__native_batch_norm_legit_no_training_add_convolution_relu_29)
        /*00c8*/ 	.short	0x0210
        /*00ca*/ 	.short	0x0044


	//----- nvinfo : EIATTR_SW_WAR
	.align		4
.L_35:
        /*00cc*/ 	.byte	0x04, 0x36
        /*00ce*/ 	.short	(.L_37 - .L_36)
.L_36:
        /*00d0*/ 	.word	0x00000008
.L_37:


//--------------------- .nv.callgraph             --------------------------
	.section	.nv.callgraph,"",@"SHT_CUDA_CALLGRAPH"
	.align	4
	.sectionentsize	8
	.align		4
        /*0000*/ 	.word	0x00000000
	.align		4
        /*0004*/ 	.word	0xffffffff
	.align		4
        /*0008*/ 	.word	0x00000000
	.align		4
        /*000c*/ 	.word	0xfffffffe
	.align		4
        /*0010*/ 	.word	0x00000000
	.align		4
        /*0014*/ 	.word	0xfffffffd
	.align		4
        /*0018*/ 	.word	0x00000000
	.align		4
        /*001c*/ 	.word	0xfffffffc


//--------------------- .nv.constant4             --------------------------
	.section	.nv.constant4,"a",@progbits
	.align	8
	.align		8
.nv.constant4:
        /*0000*/ 	.dword	_$_str
	.align		8
        /*0008*/ 	.dword	_$_str_$_2


//--------------------- .text.triton_poi_fused__native_batch_norm_legit_no_training_add_convolution_relu_29 --------------------------
	.section	.text.triton_poi_fused__native_batch_norm_legit_no_training_add_convolution_relu_29,"ax",@progbits
	.align	128
        .global         triton_poi_fused__native_batch_norm_legit_no_training_add_convolution_relu_29
        .type           triton_poi_fused__native_batch_norm_legit_no_training_add_convolution_relu_29,@function
        .size           triton_poi_fused__native_batch_norm_legit_no_training_add_convolution_relu_29,(.L_x_1 - triton_poi_fused__native_batch_norm_legit_no_training_add_convolution_relu_29)
        .other          triton_poi_fused__native_batch_norm_legit_no_training_add_convolution_relu_29,@"STO_CUDA_ENTRY STV_DEFAULT"
triton_poi_fused__native_batch_norm_legit_no_training_add_convolution_relu_29:
.text.triton_poi_fused__native_batch_norm_legit_no_training_add_convolution_relu_29:
[----:B------:R-:W0:Y:S01]  /*0000*/  LDC R1, c[0x0][0x28] ;  /* 0x00000a00ff017b82 */ /* 0x000e220000000800 */
[----:B------:R-:W1:Y:S07]  /*0010*/  S2R R0, SR_TID.X ;  /* 0x0000000000007919 */ /* 0x000e6e0000002100 */
[----:B------:R-:W2:Y:S01]  /*0020*/  LDC.64 R12, c[0x0][0x230] ;  /* 0x00008c00ff0c7b82 */ /* 0x000ea20000000a00 */
[----:B------:R-:W-:Y:S01]  /*0030*/  HFMA2.MMA R6, -RZ, RZ, 0, 0 ;  /* 0x00000000ff067435 */ /* 0x000fe200000001ff */
[----:B------:R-:W-:Y:S01]  /*0040*/  ULDC.64 UR4, c[0x0][0x208] ;  /* 0x0000820000047ab9 */ /* 0x000fe20000000a00 */
[----:B------:R-:W3:Y:S05]  /*0050*/  S2R R3, SR_CTAID.X ;  /* 0x0000000000037919 */ /* 0x000eea0000002500 */
[----:B------:R-:W4:Y:S08]  /*0060*/  LDC.64 R14, c[0x0][0x210] ;  /* 0x00008400ff0e7b82 */ /* 0x000f300000000a00 */
[----:B------:R-:W5:Y:S08]  /*0070*/  LDC.64 R16, c[0x0][0x218] ;  /* 0x00008600ff107b82 */ /* 0x000f700000000a00 */
[----:B------:R-:W4:Y:S01]  /*0080*/  LDC.64 R18, c[0x0][0x220] ;  /* 0x00008800ff127b82 */ /* 0x000f220000000a00 */
[----:B-1----:R-:W-:-:S07]  /*0090*/  LOP3.LUT R0, R0, 0x7f, RZ, 0xc0, !PT ;  /* 0x0000007f00007812 */ /* 0x002fce00078ec0ff */
[----:B------:R-:W1:Y:S01]  /*00a0*/  LDC.64 R8, c[0x0][0x228] ;  /* 0x00008a00ff087b82 */ /* 0x000e620000000a00 */
[----:B---3--:R-:W-:Y:S02]  /*00b0*/  SHF.R.S32.HI R2, RZ, 0x18, R3 ;  /* 0x00000018ff027819 */ /* 0x008fe40000011403 */
[----:B------:R-:W-:Y:S02]  /*00c0*/  LEA R0, R3, R0, 0x7 ;  /* 0x0000000003007211 */ /* 0x000fe400078e38ff */
[----:B------:R-:W-:-:S03]  /*00d0*/  SGXT R3, R2, 0x1 ;  /* 0x000000010203781a */ /* 0x000fc60000000200 */
[----:B------:R-:W3:Y:S01]  /*00e0*/  LDC.64 R4, c[0x0][0x238] ;  /* 0x00008e00ff047b82 */ /* 0x000ee20000000a00 */
[----:B------:R-:W-:Y:S02]  /*00f0*/  ISETP.GE.AND P0, PT, R0, 0x100, PT ;  /* 0x000001000000780c */ /* 0x000fe40003f06270 */
[----:B------:R-:W-:-:S04]  /*0100*/  LEA.HI R3, R3, R0, RZ, 0x4 ;  /* 0x0000000003037211 */ /* 0x000fc800078f20ff */
[----:B------:R-:W-:-:S04]  /*0110*/  SHF.R.S32.HI R3, RZ, 0x4, R3 ;  /* 0x00000004ff037819 */ /* 0x000fc80000011403 */
[----:B------:R-:W-:-:S04]  /*0120*/  LEA.HI R2, R3, R3, RZ, 0x2 ;  /* 0x0000000303027211 */ /* 0x000fc800078f10ff */
[----:B------:R-:W-:-:S04]  /*0130*/  LOP3.LUT R2, R2, 0xfffffffc, RZ, 0xc0, !PT ;  /* 0xfffffffc02027812 */ /* 0x000fc800078ec0ff */
[----:B------:R-:W-:Y:S02]  /*0140*/  IADD3 R7, R3, -R2, RZ ;  /* 0x8000000203077210 */ /* 0x000fe40007ffe0ff */
[----:B------:R-:W3:Y:S03]  /*0150*/  LDC.64 R2, c[0x0][0x240] ;  /* 0x00009000ff027b82 */ /* 0x000ee60000000a00 */
[----:B--2---:R-:W-:-:S05]  /*0160*/  IMAD.WIDE R12, R7, 0x4, R12 ;  /* 0x00000004070c7825 */ /* 0x004fca00078e020c */
[----:B------:R2:W3:Y:S01]  /*0170*/  @!P0 LDG.E.EL R6, desc[UR4][R12.64] ;  /* 0x000000040c068981 */ /* 0x0004e2000c2e1900 */
[----:B------:R-:W-:Y:S01]  /*0180*/  CS2R R10, SRZ ;  /* 0x00000000000a7805 */ /* 0x000fe2000001ff00 */
[----:B----4-:R-:W-:-:S04]  /*0190*/  IMAD.WIDE R14, R0, 0x4, R14 ;  /* 0x00000004000e7825 */ /* 0x010fc800078e020e */
[C---:B-----5:R-:W-:Y:S01]  /*01a0*/  IMAD.WIDE R16, R7.reuse, 0x4, R16 ;  /* 0x0000000407107825 */ /* 0x060fe200078e0210 */
[----:B------:R4:W5:Y:S01]  /*01b0*/  @!P0 LDG.E R10, desc[UR4][R14.64] ;  /* 0x000000040e0a8981 */ /* 0x000962000c1e1900 */
[----:B--2---:R-:W-:Y:S02]  /*01c0*/  CS2R R12, SRZ ;  /* 0x00000000000c7805 */ /* 0x004fe4000001ff00 */
[----:B0-----:R-:W-:Y:S01]  /*01d0*/  IMAD.WIDE R18, R0, 0x4, R18 ;  /* 0x0000000400127825 */ /* 0x001fe200078e0212 */
[----:B------:R-:W5:Y:S03]  /*01e0*/  @!P0 LDG.E.EL R11, desc[UR4][R16.64] ;  /* 0x00000004100b8981 */ /* 0x000f66000c2e1900 */
[----:B-1----:R-:W-:Y:S01]  /*01f0*/  IMAD.WIDE R8, R7, 0x4, R8 ;  /* 0x0000000407087825 */ /* 0x002fe200078e0208 */
[----:B------:R-:W2:Y:S01]  /*0200*/  @!P0 LDG.E R12, desc[UR4][R18.64] ;  /* 0x00000004120c8981 */ /* 0x000ea2000c1e1900 */
[----:B----4-:R-:W-:-:S02]  /*0210*/  HFMA2.MMA R14, -RZ, RZ, 0, 0 ;  /* 0x00000000ff0e7435 */ /* 0x010fc400000001ff */
[C---:B---3--:R-:W-:Y:S01]  /*0220*/  IMAD.WIDE R4, R7.reuse, 0x4, R4 ;  /* 0x0000000407047825 */ /* 0x048fe200078e0204 */
[----:B------:R0:W3:Y:S03]  /*0230*/  @!P0 LDG.E.EL R13, desc[UR4][R8.64] ;  /* 0x00000004080d8981 */ /* 0x0000e6000c2e1900 */
[----:B------:R-:W-:Y:S01]  /*0240*/  IMAD.WIDE R2, R7, 0x4, R2 ;  /* 0x0000000407027825 */ /* 0x000fe200078e0202 */
[----:B------:R-:W-:-:S04]  /*0250*/  MOV R7, RZ ;  /* 0x000000ff00077202 */ /* 0x000fc80000000f00 */
[----:B------:R1:W4:Y:S04]  /*0260*/  @!P0 LDG.E.EL R14, desc[UR4][R2.64] ;  /* 0x00000004020e8981 */ /* 0x000328000c2e1900 */
[----:B------:R2:W4:Y:S01]  /*0270*/  @!P0 LDG.E.EL R7, desc[UR4][R4.64] ;  /* 0x0000000404078981 */ /* 0x000522000c2e1900 */
[----:B0-----:R-:W-:Y:S01]  /*0280*/  MOV R8, 0x3e800000 ;  /* 0x3e80000000087802 */ /* 0x001fe20000000f00 */
[----:B-1----:R-:W0:Y:S02]  /*0290*/  LDC.64 R2, c[0x0][0x248] ;  /* 0x00009200ff027b82 */ /* 0x002e240000000a00 */
[----:B0-----:R-:W-:-:S04]  /*02a0*/  IMAD.WIDE R2, R0, 0x4, R2 ;  /* 0x0000000400027825 */ /* 0x001fc800078e0202 */
[----:B------:R-:W-:-:S04]  /*02b0*/  FADD R6, R6, 9.9999997473787516356e-06 ;  /* 0x3727c5ac06067421 */ /* 0x000fc80000000000 */
[----:B------:R-:W0:Y:S02]  /*02c0*/  MUFU.SQRT R15, R6 ;  /* 0x00000006000f7308 */ /* 0x000e240000002000 */
[C---:B0-----:R-:W-:Y:S02]  /*02d0*/  FSETP.GT.AND P1, PT, R15.reuse, 8.50705917302346158658e+37, PT ;  /* 0x7e8000000f00780b */ /* 0x041fe40003f24000 */
[----:B------:R-:W-:-:S11]  /*02e0*/  FSETP.GEU.AND P2, PT, R15, 1.175494350822287508e-38, PT ;  /* 0x008000000f00780b */ /* 0x000fd60003f4e000 */
[----:B------:R-:W-:-:S04]  /*02f0*/  @P1 FMUL R15, R15, 0.25 ;  /* 0x3e8000000f0f1820 */ /* 0x000fc80000400000 */
[----:B------:R-:W-:-:S06]  /*0300*/  @!P2 FMUL R15, R15, 16777216 ;  /* 0x4b8000000f0fa820 */ /* 0x000fcc0000400000 */
[----:B------:R-:W0:Y:S01]  /*0310*/  MUFU.RCP R15, R15 ;  /* 0x0000000f000f7308 */ /* 0x000e220000001000 */
[----:B--2---:R-:W-:Y:S01]  /*0320*/  FSEL R4, R8, 1, P1 ;  /* 0x3f80000008047808 */ /* 0x004fe20000800000 */
[----:B-----5:R-:W-:-:S04]  /*0330*/  FADD R11, R11, R10 ;  /* 0x0000000a0b0b7221 */ /* 0x020fc80000000000 */
[----:B------:R-:W-:Y:S01]  /*0340*/  FADD R12, R11, R12 ;  /* 0x0000000c0b0c7221 */ /* 0x000fe20000000000 */
[----:B------:R-:W-:-:S03]  /*0350*/  @!P2 FMUL R4, R4, 16777216 ;  /* 0x4b8000000404a820 */ /* 0x000fc60000400000 */
[----:B---3--:R-:W-:Y:S01]  /*0360*/  FADD R12, R12, -R13 ;  /* 0x8000000d0c0c7221 */ /* 0x008fe20000000000 */
[----:B0-----:R-:W-:-:S04]  /*0370*/  FMUL R5, R15, R4 ;  /* 0x000000040f057220 */ /* 0x001fc80000400000 */
[----:B------:R-:W-:-:S04]  /*0380*/  FMUL R5, R12, R5 ;  /* 0x000000050c057220 */ /* 0x000fc80000400000 */
[----:B----4-:R-:W-:-:S05]  /*0390*/  FFMA R5, R5, R7, R14 ;  /* 0x0000000705057223 */ /* 0x010fca000000000e */
[----:B------:R-:W-:-:S04]  /*03a0*/  FSETP.GEU.AND P1, PT, R5, RZ, PT ;  /* 0x000000ff0500720b */ /* 0x000fc80003f2e000 */
[----:B------:R-:W-:Y:S01]  /*03b0*/  FSEL R5, R5, RZ, P1 ;  /* 0x000000ff05057208 */ /* 0x000fe20000800000 */
[----:B------:R-:W-:Y:S08]  /*03c0*/  @P0 EXIT ;  /* 0x000000000000094d */ /* 0x000ff00003800000 */
[----:B------:R-:W-:Y:S01]  /*03d0*/  STG.E desc[UR4][R2.64], R5 ;  /* 0x0000000502007986 */ /* 0x000fe2000c101904 */
[----:B------:R-:W-:Y:S05]  /*03e0*/  EXIT ;  /* 0x000000000000794d */ /* 0x000fea0003800000 */
.L_x_0:
[----:B------:R-:W-:-:S00]  /*03f0*/  BRA `(.L_x_0) ;  /* 0xfffffffc00fc7947 */ /* 0x000fc0000383ffff */
[----:B------:R-:W-:-:S00]  /*0400*/  NOP ;  /* 0x0000000000007918 */ /* 0x000fc00000000000 */
[----:B------:R-:W-:-:S00]  /*0410*/  NOP ;  /* 0x0000000000007918 */ /* 0x000fc00000000000 */
[----:B------:R-:W-:-:S00]  /*0420*/  NOP ;  /* 0x0000000000007918 */ /* 0x000fc00000000000 */
[----:B------:R-:W-:-:S00]  /*0430*/  NOP ;  /* 0x0000000000007918 */ /* 0x000fc00000000000 */
[----:B------:R-:W-:-:S00]  /*0440*/  NOP ;  /* 0x0000000000007918 */ /* 0x000fc00000000000 */
[----:B------:R-:W-:-:S00]  /*0450*/  NOP ;  /* 0x0000000000007918 */ /* 0x000fc00000000000 */
[----:B------:R-:W-:-:S00]  /*0460*/  NOP ;  /* 0x0000000000007918 */ /* 0x000fc00000000000 */
[----:B------:R-:W-:-:S00]  /*0470*/  NOP ;  /* 0x0000000000007918 */ /* 0x000fc00000000000 */
.L_x_1:


//--------------------- .nv.global.init           --------------------------
	.section	.nv.global.init,"aw",@progbits
.nv.global.init:
	.type		_$_str,@object
	.size		_$_str,(_$_str_$_2 - _$_str)
_$_str:
        /*0000*/ 	.byte	0x5f, 0x5f, 0x43, 0x55, 0x44, 0x41, 0x5f, 0x46, 0x54, 0x5a, 0x00
	.type		_$_str_$_2,@object
	.size		_$_str_$_2,(.L_1 - _$_str_$_2)
_$_str_$_2:
        /*000b*/ 	.byte	0x5f, 0x5f, 0x43, 0x55, 0x44, 0x41, 0x5f, 0x50, 0x52, 0x45, 0x43, 0x5f, 0x53, 0x51, 0x52, 0x54
        /*001b*/ 	.byte	0x00
.L_1:


//--------------------- .nv.constant0.triton_poi_fused__native_batch_norm_legit_no_training_add_convolution_relu_29 --------------------------
	.section	.nv.constant0.triton_poi_fused__native_batch_norm_legit_no_training_add_convolution_relu_29,"a",@progbits
	.sectionflags	@""
	.align	4
.nv.constant0.triton_poi_fused__native_batch_norm_legit_no_training_add_convolution_relu_29:
	.zero		596
